//
// Generated by NVIDIA NVVM Compiler
//
// Compiler Build ID: CL-36424714
// Cuda compilation tools, release 13.0, V13.0.88
// Based on NVVM 20.0.0
//

.version 9.0
.target sm_100
.address_size 64

	// .globl	_Z17elementwise1_vec2PfS_S_

.visible .entry _Z17elementwise1_vec2PfS_S_(
	.param .u64 .ptr .align 1 _Z17elementwise1_vec2PfS_S__param_0,
	.param .u64 .ptr .align 1 _Z17elementwise1_vec2PfS_S__param_1,
	.param .u64 .ptr .align 1 _Z17elementwise1_vec2PfS_S__param_2
)
{
	.reg .b32 	%r<6>;
	.reg .b32 	%f<7>;
	.reg .b64 	%rd<11>;

	ld.param.u64 	%rd1, [_Z17elementwise1_vec2PfS_S__param_0];
	ld.param.u64 	%rd2, [_Z17elementwise1_vec2PfS_S__param_1];
	ld.param.u64 	%rd3, [_Z17elementwise1_vec2PfS_S__param_2];
	cvta.to.global.u64 	%rd4, %rd3;
	cvta.to.global.u64 	%rd5, %rd2;
	cvta.to.global.u64 	%rd6, %rd1;
	mov.u32 	%r1, %ntid.x;
	mov.u32 	%r2, %ctaid.x;
	mov.u32 	%r3, %tid.x;
	mad.lo.s32 	%r4, %r1, %r2, %r3;
	shl.b32 	%r5, %r4, 1;
	mul.wide.s32 	%rd7, %r5, 4;
	add.s64 	%rd8, %rd6, %rd7;
	ld.global.v2.f32 	{%f1, %f2}, [%rd8];
	add.s64 	%rd9, %rd5, %rd7;
	ld.global.v2.f32 	{%f3, %f4}, [%rd9];
	add.f32 	%f5, %f1, %f3;
	add.f32 	%f6, %f2, %f4;
	add.s64 	%rd10, %rd4, %rd7;
	st.global.v2.f32 	[%rd10], {%f5, %f6};
	ret;

}


// ===== COMPILED SASS (sm_100) =====

	.target	sm_100

	.elftype	@"ET_EXEC"


//--------------------- .note.nv.tkinfo           --------------------------
	.section	.note.nv.tkinfo,"",@"SHT_NOTE"
	.sectionflags	@"SHF_NOTE_NV_TKINFO"
	.tkinfo
        /*0018*/ 	.word	0x00000002
        /*0030*/ 	.string	""
        /*0030*/ 	.string	"ptxas"
        /*0030*/ 	.string	"Cuda compilation tools, release 13.0, V13.0.88"
        /*0030*/ 	.string	"Build cuda_13.0.r13.0/compiler.36424714_0"
        /*0030*/ 	.string	"-arch sm_100 -m 64 "



//--------------------- .note.nv.cuinfo           --------------------------
	.section	.note.nv.cuinfo,"",@"SHT_NOTE"
	.sectionflags	@"SHF_NOTE_NV_CUINFO"
        /*0018*/ 	.short	0x0002
        /*001a*/ 	.short	0x0064
        /*001c*/ 	.short	0x0082
	.zero		2


//--------------------- .nv.info                  --------------------------
	.section	.nv.info,"",@"SHT_CUDA_INFO"
	.align	4


	//----- nvinfo : EIATTR_REGCOUNT
	.align		4
        /*0000*/ 	.byte	0x04, 0x2f
        /*0002*/ 	.short	(.L_1 - .L_0)
	.align		4
.L_0:
        /*0004*/ 	.word	index@(_Z17elementwise1_vec2PfS_S_)
        /*0008*/ 	.word	0x0000000c


	//----- nvinfo : EIATTR_FRAME_SIZE
	.align		4
.L_1:
        /*000c*/ 	.byte	0x04, 0x11
        /*000e*/ 	.short	(.L_3 - .L_2)
	.align		4
.L_2:
        /*0010*/ 	.word	index@(_Z17elementwise1_vec2PfS_S_)
        /*0014*/ 	.word	0x00000000


	//----- nvinfo : EIATTR_MIN_STACK_SIZE
	.align		4
.L_3:
        /*0018*/ 	.byte	0x04, 0x12
        /*001a*/ 	.short	(.L_5 - .L_4)
	.align		4
.L_4:
        /*001c*/ 	.word	index@(_Z17elementwise1_vec2PfS_S_)
        /*0020*/ 	.word	0x00000000
.L_5:


//--------------------- .nv.compat                --------------------------
	.section	.nv.compat,"",@"SHT_CUDA_COMPAT_INFO"
	.align	4
        /*0000*/ 	.byte	0x02, 0x09, 0x00, 0x00, 0x02, 0x02, 0x01, 0x00, 0x02, 0x05, 0x05, 0x00, 0x03, 0x07, 0x01, 0x01
        /*0010*/ 	.byte	0x02, 0x03, 0x00, 0x00, 0x02, 0x06, 0x01, 0x00, 0x04, 0x0b, 0x08, 0x00, 0x09, 0x00, 0x00, 0x00
        /*0020*/ 	.byte	0x00, 0x00, 0x00, 0x00


//--------------------- .nv.info._Z17elementwise1_vec2PfS_S_ --------------------------
	.section	.nv.info._Z17elementwise1_vec2PfS_S_,"",@"SHT_CUDA_INFO"
	.sectionflags	@""
	.align	4


	//----- nvinfo : EIATTR_CUDA_API_VERSION
	.align		4
        /*0000*/ 	.byte	0x04, 0x37
        /*0002*/ 	.short	(.L_7 - .L_6)
.L_6:
        /*0004*/ 	.word	0x00000082


	//----- nvinfo : EIATTR_KPARAM_INFO
	.align		4
.L_7:
        /*0008*/ 	.byte	0x04, 0x17
        /*000a*/ 	.short	(.L_9 - .L_8)
.L_8:
        /*000c*/ 	.word	0x00000000
        /*0010*/ 	.short	0x0002
        /*0012*/ 	.short	0x0010
        /*0014*/ 	.byte	0x00, 0xf5, 0x21, 0x00


	//----- nvinfo : EIATTR_KPARAM_INFO
	.align		4
.L_9:
        /*0018*/ 	.byte	0x04, 0x17
        /*001a*/ 	.short	(.L_11 - .L_10)
.L_10:
        /*001c*/ 	.word	0x00000000
        /*0020*/ 	.short	0x0001
        /*0022*/ 	.short	0x0008
        /*0024*/ 	.byte	0x00, 0xf5, 0x21, 0x00


	//----- nvinfo : EIATTR_KPARAM_INFO
	.align		4
.L_11:
        /*0028*/ 	.byte	0x04, 0x17
        /*002a*/ 	.short	(.L_13 - .L_12)
.L_12:
        /*002c*/ 	.word	0x00000000
        /*0030*/ 	.short	0x0000
        /*0032*/ 	.short	0x0000
        /*0034*/ 	.byte	0x00, 0xf5, 0x21, 0x00


	//----- nvinfo : EIATTR_SPARSE_MMA_MASK
	.align		4
.L_13:
        /*0038*/ 	.byte	0x03, 0x50
        /*003a*/ 	.short	0x0000


	//----- nvinfo : EIATTR_MAXREG_COUNT
	.align		4
        /*003c*/ 	.byte	0x03, 0x1b
        /*003e*/ 	.short	0x00ff


	//----- nvinfo : EIATTR_MERCURY_ISA_VERSION
	.align		4
        /*0040*/ 	.byte	0x03, 0x5f
        /*0042*/ 	.short	0x0101


	//----- nvinfo : EIATTR_VRC_CTA_INIT_COUNT
	.align		4
        /*0044*/ 	.byte	0x02, 0x4a
	.zero		1
	.zero		1


	//----- nvinfo : EIATTR_EXIT_INSTR_OFFSETS
	.align		4
        /*0048*/ 	.byte	0x04, 0x1c
        /*004a*/ 	.short	(.L_15 - .L_14)


	//   ....[0]....
.L_14:
        /*004c*/ 	.word	0x00000120


	//----- nvinfo : EIATTR_CBANK_PARAM_SIZE
	.align		4
.L_15:
        /*0050*/ 	.byte	0x03, 0x19
        /*0052*/ 	.short	0x0018


	//----- nvinfo : EIATTR_PARAM_CBANK
	.align		4
        /*0054*/ 	.byte	0x04, 0x0a
        /*0056*/ 	.short	(.L_17 - .L_16)
	.align		4
.L_16:
        /*0058*/ 	.word	index@(.nv.constant0._Z17elementwise1_vec2PfS_S_)
        /*005c*/ 	.short	0x0380
        /*005e*/ 	.short	0x0018


	//----- nvinfo : EIATTR_SW_WAR
	.align		4
.L_17:
        /*0060*/ 	.byte	0x04, 0x36
        /*0062*/ 	.short	(.L_19 - .L_18)
.L_18:
        /*0064*/ 	.word	0x00000008
.L_19:


//--------------------- .nv.callgraph             --------------------------
	.section	.nv.callgraph,"",@"SHT_CUDA_CALLGRAPH"
	.align	4
	.sectionentsize	8
	.align		4
        /*0000*/ 	.word	0x00000000
	.align		4
        /*0004*/ 	.word	0xffffffff
	.align		4
        /*0008*/ 	.word	0x00000000
	.align		4
        /*000c*/ 	.word	0xfffffffe
	.align		4
        /*0010*/ 	.word	0x00000000
	.align		4
        /*0014*/ 	.word	0xfffffffd
	.align		4
        /*0018*/ 	.word	0x00000000
	.align		4
        /*001c*/ 	.word	0xfffffffc


//--------------------- .text._Z17elementwise1_vec2PfS_S_ --------------------------
	.section	.text._Z17elementwise1_vec2PfS_S_,"ax",@progbits
	.align	128
        .global         _Z17elementwise1_vec2PfS_S_
        .type           _Z17elementwise1_vec2PfS_S_,@function
        .size           _Z17elementwise1_vec2PfS_S_,(.L_x_1 - _Z17elementwise1_vec2PfS_S_)
        .other          _Z17elementwise1_vec2PfS_S_,@"STO_CUDA_ENTRY STV_DEFAULT"
_Z17elementwise1_vec2PfS_S_:
.text._Z17elementwise1_vec2PfS_S_:
[----:B------:R-:W-:Y:S01]  /*0000*/  LDC R1, c[0x0][0x37c] ;  /* 0x0000df00ff017b82 */ /* 0x000fe20000000800 */
[----:B------:R-:W0:Y:S01]  /*0010*/  S2R R0, SR_CTAID.X ;  /* 0x0000000000007919 */ /* 0x000e220000002500 */
[----:B------:R-:W0:Y:S06]  /*0020*/  LDCU UR6, c[0x0][0x360] ;  /* 0x00006c00ff0677ac */ /* 0x000e2c0008000800 */
[----:B------:R-:W1:Y:S01]  /*0030*/  LDC.64 R2, c[0x0][0x380] ;  /* 0x0000e000ff027b82 */ /* 0x000e620000000a00 */
[----:B------:R-:W0:Y:S01]  /*0040*/  S2R R7, SR_TID.X ;  /* 0x0000000000077919 */ /* 0x000e220000002100 */
[----:B------:R-:W2:Y:S06]  /*0050*/  LDCU.64 UR4, c[0x0][0x358] ;  /* 0x00006b00ff0477ac */ /* 0x000eac0008000a00 */
[----:B------:R-:W3:Y:S01]  /*0060*/  LDC.64 R4, c[0x0][0x388] ;  /* 0x0000e200ff047b82 */ /* 0x000ee20000000a00 */
[----:B0-----:R-:W-:-:S07]  /*0070*/  IMAD R0, R0, UR6, R7 ;  /* 0x0000000600007c24 */ /* 0x001fce000f8e0207 */
[----:B------:R-:W0:Y:S01]  /*0080*/  LDC.64 R6, c[0x0][0x390] ;  /* 0x0000e400ff067b82 */ /* 0x000e220000000a00 */
[----:B------:R-:W-:-:S05]  /*0090*/  SHF.L.U32 R9, R0, 0x1, RZ ;  /* 0x0000000100097819 */ /* 0x000fca00000006ff */
[----:B-1----:R-:W-:-:S04]  /*00a0*/  IMAD.WIDE R2, R9, 0x4, R2 ;  /* 0x0000000409027825 */ /* 0x002fc800078e0202 */
[C---:B---3--:R-:W-:Y:S02]  /*00b0*/  IMAD.WIDE R4, R9.reuse, 0x4, R4 ;  /* 0x0000000409047825 */ /* 0x048fe400078e0204 */
[----:B--2---:R-:W2:Y:S04]  /*00c0*/  LDG.E.64 R2, desc[UR4][R2.64] ;  /* 0x0000000402027981 */ /* 0x004ea8000c1e1b00 */
[----:B------:R-:W2:Y:S01]  /*00d0*/  LDG.E.64 R4, desc[UR4][R4.64] ;  /* 0x0000000404047981 */ /* 0x000ea2000c1e1b00 */
[----:B0-----:R-:W-:-:S04]  /*00e0*/  IMAD.WIDE R6, R9, 0x4, R6 ;  /* 0x0000000409067825 */ /* 0x001fc800078e0206 */
[----:B--2---:R-:W-:Y:S01]  /*00f0*/  FADD R8, R2, R4 ;  /* 0x0000000402087221 */ /* 0x004fe20000000000 */
[----:B------:R-:W-:-:S05]  /*0100*/  FADD R9, R3, R5 ;  /* 0x0000000503097221 */ /* 0x000fca0000000000 */
[----:B------:R-:W-:Y:S01]  /*0110*/  STG.E.64 desc[UR4][R6.64], R8 ;  /* 0x0000000806007986 */ /* 0x000fe2000c101b04 */
[----:B------:R-:W-:Y:S05]  /*0120*/  EXIT ;  /* 0x000000000000794d */ /* 0x000fea0003800000 */
.L_x_0:
[----:B------:R-:W-:-:S00]  /*0130*/  BRA `(.L_x_0) ;  /* 0xfffffffc00fc7947 */ /* 0x000fc0000383ffff */
[----:B------:R-:W-:-:S00]  /*0140*/  NOP ;  /* 0x0000000000007918 */ /* 0x000fc00000000000 */
        /* <DEDUP_REMOVED lines=11> */
.L_x_1:


//--------------------- .nv.shared.reserved.0     --------------------------
	.section	.nv.shared.reserved.0,"aw",@nobits
	.weak		__nv_reservedSMEM_offset_0_alias
	.size		__nv_reservedSMEM_offset_0_alias, 0, 64
	.other		__nv_reservedSMEM_offset_0_alias,@"STO_CUDA_RESERVED_SHARED STV_DEFAULT"
__nv_reservedSMEM_offset_0_alias:
	.zero		0
	.zero		64


//--------------------- .nv.constant0._Z17elementwise1_vec2PfS_S_ --------------------------
	.section	.nv.constant0._Z17elementwise1_vec2PfS_S_,"a",@progbits
	.sectionflags	@""
	.align	4
.nv.constant0._Z17elementwise1_vec2PfS_S_:
	.zero		920


//--------------------- SYMBOLS --------------------------

	.type		.nv.reservedSmem.offset0,@object
	.size		.nv.reservedSmem.offset0,0x4
